//
// Generated by NVIDIA NVVM Compiler
//
// Compiler Build ID: CL-36424714
// Cuda compilation tools, release 13.0, V13.0.88
// Based on NVVM 20.0.0
//

.version 9.0
.target sm_100
.address_size 64

	// .globl	_Z9makeFlistPjS_S_jj
// _ZZ9makeFlistPjS_S_jjE13private_items has been demoted

.visible .entry _Z9makeFlistPjS_S_jj(
	.param .u64 .ptr .align 1 _Z9makeFlistPjS_S_jj_param_0,
	.param .u64 .ptr .align 1 _Z9makeFlistPjS_S_jj_param_1,
	.param .u64 .ptr .align 1 _Z9makeFlistPjS_S_jj_param_2,
	.param .u32 _Z9makeFlistPjS_S_jj_param_3,
	.param .u32 _Z9makeFlistPjS_S_jj_param_4
)
{
	.reg .pred 	%p<5>;
	.reg .b32 	%r<63>;
	.reg .b64 	%rd<27>;
	// demoted variable
	.shared .align 4 .b8 _ZZ9makeFlistPjS_S_jjE13private_items[48000];
	ld.param.u64 	%rd2, [_Z9makeFlistPjS_S_jj_param_1];
	ld.param.u64 	%rd3, [_Z9makeFlistPjS_S_jj_param_2];
	ld.param.u32 	%r23, [_Z9makeFlistPjS_S_jj_param_4];
	cvta.to.global.u64 	%rd1, %rd3;
	mov.u32 	%r1, %tid.x;
	mov.u32 	%r2, %ntid.x;
	mov.u32 	%r24, %ctaid.x;
	mad.lo.s32 	%r3, %r2, %r24, %r1;
	shl.b32 	%r25, %r1, 2;
	mov.u32 	%r26, _ZZ9makeFlistPjS_S_jjE13private_items;
	add.s32 	%r4, %r26, %r25;
	mov.b32 	%r27, 0;
	st.shared.u32 	[%r4], %r27;
	add.s32 	%r28, %r2, %r1;
	shl.b32 	%r29, %r2, 2;
	add.s32 	%r5, %r4, %r29;
	st.shared.u32 	[%r5], %r27;
	add.s32 	%r30, %r28, %r2;
	add.s32 	%r6, %r5, %r29;
	st.shared.u32 	[%r6], %r27;
	add.s32 	%r31, %r30, %r2;
	add.s32 	%r7, %r6, %r29;
	st.shared.u32 	[%r7], %r27;
	add.s32 	%r32, %r31, %r2;
	add.s32 	%r8, %r7, %r29;
	st.shared.u32 	[%r8], %r27;
	add.s32 	%r33, %r32, %r2;
	add.s32 	%r9, %r8, %r29;
	st.shared.u32 	[%r9], %r27;
	add.s32 	%r10, %r33, %r2;
	add.s32 	%r11, %r9, %r29;
	st.shared.u32 	[%r11], %r27;
	add.s32 	%r12, %r10, %r2;
	add.s32 	%r13, %r11, %r29;
	st.shared.u32 	[%r13], %r27;
	add.s32 	%r14, %r12, %r2;
	add.s32 	%r15, %r13, %r29;
	st.shared.u32 	[%r15], %r27;
	add.s32 	%r16, %r14, %r2;
	add.s32 	%r17, %r15, %r29;
	st.shared.u32 	[%r17], %r27;
	add.s32 	%r18, %r16, %r2;
	add.s32 	%r19, %r17, %r29;
	st.shared.u32 	[%r19], %r27;
	add.s32 	%r20, %r18, %r2;
	setp.gt.u32 	%p1, %r20, 11999;
	add.s32 	%r21, %r19, %r29;
	@%p1 bra 	$L__BB0_2;
	mov.b32 	%r34, 0;
	st.shared.u32 	[%r21], %r34;
$L__BB0_2:
	bar.sync 	0;
	setp.ge.u32 	%p2, %r3, %r23;
	@%p2 bra 	$L__BB0_5;
	cvta.to.global.u64 	%rd4, %rd2;
	mul.wide.s32 	%rd5, %r3, 4;
	add.s64 	%rd6, %rd4, %rd5;
	ld.global.u32 	%r22, [%rd6];
	setp.gt.u32 	%p3, %r22, 11999;
	@%p3 bra 	$L__BB0_5;
	shl.b32 	%r35, %r22, 2;
	add.s32 	%r37, %r26, %r35;
	atom.shared.add.u32 	%r38, [%r37], 1;
$L__BB0_5:
	setp.gt.u32 	%p4, %r20, 11999;
	bar.sync 	0;
	mul.wide.u32 	%rd7, %r1, 4;
	add.s64 	%rd8, %rd1, %rd7;
	ld.shared.u32 	%r39, [%r4];
	atom.global.add.u32 	%r40, [%rd8], %r39;
	mul.wide.s32 	%rd9, %r2, 4;
	add.s64 	%rd10, %rd8, %rd9;
	ld.shared.u32 	%r41, [%r5];
	atom.global.add.u32 	%r42, [%rd10], %r41;
	add.s64 	%rd11, %rd10, %rd9;
	ld.shared.u32 	%r43, [%r6];
	atom.global.add.u32 	%r44, [%rd11], %r43;
	add.s64 	%rd12, %rd11, %rd9;
	ld.shared.u32 	%r45, [%r7];
	atom.global.add.u32 	%r46, [%rd12], %r45;
	add.s64 	%rd13, %rd12, %rd9;
	ld.shared.u32 	%r47, [%r8];
	atom.global.add.u32 	%r48, [%rd13], %r47;
	add.s64 	%rd14, %rd13, %rd9;
	ld.shared.u32 	%r49, [%r9];
	atom.global.add.u32 	%r50, [%rd14], %r49;
	mul.wide.u32 	%rd15, %r10, 4;
	add.s64 	%rd16, %rd1, %rd15;
	ld.shared.u32 	%r51, [%r11];
	atom.global.add.u32 	%r52, [%rd16], %r51;
	mul.wide.u32 	%rd17, %r12, 4;
	add.s64 	%rd18, %rd1, %rd17;
	ld.shared.u32 	%r53, [%r13];
	atom.global.add.u32 	%r54, [%rd18], %r53;
	mul.wide.u32 	%rd19, %r14, 4;
	add.s64 	%rd20, %rd1, %rd19;
	ld.shared.u32 	%r55, [%r15];
	atom.global.add.u32 	%r56, [%rd20], %r55;
	mul.wide.u32 	%rd21, %r16, 4;
	add.s64 	%rd22, %rd1, %rd21;
	ld.shared.u32 	%r57, [%r17];
	atom.global.add.u32 	%r58, [%rd22], %r57;
	mul.wide.u32 	%rd23, %r18, 4;
	add.s64 	%rd24, %rd1, %rd23;
	ld.shared.u32 	%r59, [%r19];
	atom.global.add.u32 	%r60, [%rd24], %r59;
	@%p4 bra 	$L__BB0_7;
	mul.wide.u32 	%rd25, %r20, 4;
	add.s64 	%rd26, %rd1, %rd25;
	ld.shared.u32 	%r61, [%r21];
	atom.global.add.u32 	%r62, [%rd26], %r61;
$L__BB0_7:
	bar.sync 	0;
	ret;

}


// ===== COMPILED SASS (sm_100) =====

	.target	sm_100

	.elftype	@"ET_EXEC"


//--------------------- .note.nv.tkinfo           --------------------------
	.section	.note.nv.tkinfo,"",@"SHT_NOTE"
	.sectionflags	@"SHF_NOTE_NV_TKINFO"
	.tkinfo
        /*0018*/ 	.word	0x00000002
        /*0030*/ 	.string	""
        /*0030*/ 	.string	"ptxas"
        /*0030*/ 	.string	"Cuda compilation tools, release 13.0, V13.0.88"
        /*0030*/ 	.string	"Build cuda_13.0.r13.0/compiler.36424714_0"
        /*0030*/ 	.string	"-arch sm_100 -m 64 "



//--------------------- .note.nv.cuinfo           --------------------------
	.section	.note.nv.cuinfo,"",@"SHT_NOTE"
	.sectionflags	@"SHF_NOTE_NV_CUINFO"
        /*0018*/ 	.short	0x0002
        /*001a*/ 	.short	0x0064
        /*001c*/ 	.short	0x0082
	.zero		2


//--------------------- .nv.info                  --------------------------
	.section	.nv.info,"",@"SHT_CUDA_INFO"
	.align	4


	//----- nvinfo : EIATTR_REGCOUNT
	.align		4
        /*0000*/ 	.byte	0x04, 0x2f
        /*0002*/ 	.short	(.L_1 - .L_0)
	.align		4
.L_0:
        /*0004*/ 	.word	index@(_Z9makeFlistPjS_S_jj)
        /*0008*/ 	.word	0x00000020


	//----- nvinfo : EIATTR_FRAME_SIZE
	.align		4
.L_1:
        /*000c*/ 	.byte	0x04, 0x11
        /*000e*/ 	.short	(.L_3 - .L_2)
	.align		4
.L_2:
        /*0010*/ 	.word	index@(_Z9makeFlistPjS_S_jj)
        /*0014*/ 	.word	0x00000000


	//----- nvinfo : EIATTR_MIN_STACK_SIZE
	.align		4
.L_3:
        /*0018*/ 	.byte	0x04, 0x12
        /*001a*/ 	.short	(.L_5 - .L_4)
	.align		4
.L_4:
        /*001c*/ 	.word	index@(_Z9makeFlistPjS_S_jj)
        /*0020*/ 	.word	0x00000000
.L_5:


//--------------------- .nv.compat                --------------------------
	.section	.nv.compat,"",@"SHT_CUDA_COMPAT_INFO"
	.align	4
        /*0000*/ 	.byte	0x02, 0x09, 0x00, 0x00, 0x02, 0x02, 0x01, 0x00, 0x02, 0x05, 0x05, 0x00, 0x03, 0x07, 0x01, 0x01
        /*0010*/ 	.byte	0x02, 0x03, 0x00, 0x00, 0x02, 0x06, 0x01, 0x00, 0x04, 0x0b, 0x08, 0x00, 0x09, 0x00, 0x00, 0x00
        /*0020*/ 	.byte	0x00, 0x00, 0x00, 0x00


//--------------------- .nv.info._Z9makeFlistPjS_S_jj --------------------------
	.section	.nv.info._Z9makeFlistPjS_S_jj,"",@"SHT_CUDA_INFO"
	.sectionflags	@""
	.align	4


	//----- nvinfo : EIATTR_CUDA_API_VERSION
	.align		4
        /*0000*/ 	.byte	0x04, 0x37
        /*0002*/ 	.short	(.L_7 - .L_6)
.L_6:
        /*0004*/ 	.word	0x00000082


	//----- nvinfo : EIATTR_KPARAM_INFO
	.align		4
.L_7:
        /*0008*/ 	.byte	0x04, 0x17
        /*000a*/ 	.short	(.L_9 - .L_8)
.L_8:
        /*000c*/ 	.word	0x00000000
        /*0010*/ 	.short	0x0004
        /*0012*/ 	.short	0x001c
        /*0014*/ 	.byte	0x00, 0xf0, 0x11, 0x00


	//----- nvinfo : EIATTR_KPARAM_INFO
	.align		4
.L_9:
        /*0018*/ 	.byte	0x04, 0x17
        /*001a*/ 	.short	(.L_11 - .L_10)
.L_10:
        /*001c*/ 	.word	0x00000000
        /*0020*/ 	.short	0x0003
        /*0022*/ 	.short	0x0018
        /*0024*/ 	.byte	0x00, 0xf0, 0x11, 0x00


	//----- nvinfo : EIATTR_KPARAM_INFO
	.align		4
.L_11:
        /*0028*/ 	.byte	0x04, 0x17
        /*002a*/ 	.short	(.L_13 - .L_12)
.L_12:
        /*002c*/ 	.word	0x00000000
        /*0030*/ 	.short	0x0002
        /*0032*/ 	.short	0x0010
        /*0034*/ 	.byte	0x00, 0xf5, 0x21, 0x00


	//----- nvinfo : EIATTR_KPARAM_INFO
	.align		4
.L_13:
        /*0038*/ 	.byte	0x04, 0x17
        /*003a*/ 	.short	(.L_15 - .L_14)
.L_14:
        /*003c*/ 	.word	0x00000000
        /*0040*/ 	.short	0x0001
        /*0042*/ 	.short	0x0008
        /*0044*/ 	.byte	0x00, 0xf5, 0x21, 0x00


	//----- nvinfo : EIATTR_KPARAM_INFO
	.align		4
.L_15:
        /*0048*/ 	.byte	0x04, 0x17
        /*004a*/ 	.short	(.L_17 - .L_16)
.L_16:
        /*004c*/ 	.word	0x00000000
        /*0050*/ 	.short	0x0000
        /*0052*/ 	.short	0x0000
        /*0054*/ 	.byte	0x00, 0xf5, 0x21, 0x00


	//----- nvinfo : EIATTR_SPARSE_MMA_MASK
	.align		4
.L_17:
        /*0058*/ 	.byte	0x03, 0x50
        /*005a*/ 	.short	0x0000


	//----- nvinfo : EIATTR_MAXREG_COUNT
	.align		4
        /*005c*/ 	.byte	0x03, 0x1b
        /*005e*/ 	.short	0x00ff


	//----- nvinfo : EIATTR_NUM_BARRIERS
	.align		4
        /*0060*/ 	.byte	0x02, 0x4c
        /*0062*/ 	.byte	0x01
	.zero		1


	//----- nvinfo : EIATTR_MERCURY_ISA_VERSION
	.align		4
        /*0064*/ 	.byte	0x03, 0x5f
        /*0066*/ 	.short	0x0101


	//----- nvinfo : EIATTR_VRC_CTA_INIT_COUNT
	.align		4
        /*0068*/ 	.byte	0x02, 0x4a
	.zero		1
	.zero		1


	//----- nvinfo : EIATTR_EXIT_INSTR_OFFSETS
	.align		4
        /*006c*/ 	.byte	0x04, 0x1c
        /*006e*/ 	.short	(.L_19 - .L_18)


	//   ....[0]....
.L_18:
        /*0070*/ 	.word	0x00000610


	//----- nvinfo : EIATTR_CRS_STACK_SIZE
	.align		4
.L_19:
        /*0074*/ 	.byte	0x04, 0x1e
        /*0076*/ 	.short	(.L_21 - .L_20)
.L_20:
        /*0078*/ 	.word	0x00000000


	//----- nvinfo : EIATTR_CBANK_PARAM_SIZE
	.align		4
.L_21:
        /*007c*/ 	.byte	0x03, 0x19
        /*007e*/ 	.short	0x0020


	//----- nvinfo : EIATTR_PARAM_CBANK
	.align		4
        /*0080*/ 	.byte	0x04, 0x0a
        /*0082*/ 	.short	(.L_23 - .L_22)
	.align		4
.L_22:
        /*0084*/ 	.word	index@(.nv.constant0._Z9makeFlistPjS_S_jj)
        /*0088*/ 	.short	0x0380
        /*008a*/ 	.short	0x0020


	//----- nvinfo : EIATTR_SW_WAR
	.align		4
.L_23:
        /*008c*/ 	.byte	0x04, 0x36
        /*008e*/ 	.short	(.L_25 - .L_24)
.L_24:
        /*0090*/ 	.word	0x00000008
.L_25:


//--------------------- .nv.callgraph             --------------------------
	.section	.nv.callgraph,"",@"SHT_CUDA_CALLGRAPH"
	.align	4
	.sectionentsize	8
	.align		4
        /*0000*/ 	.word	0x00000000
	.align		4
        /*0004*/ 	.word	0xffffffff
	.align		4
        /*0008*/ 	.word	0x00000000
	.align		4
        /*000c*/ 	.word	0xfffffffe
	.align		4
        /*0010*/ 	.word	0x00000000
	.align		4
        /*0014*/ 	.word	0xfffffffd
	.align		4
        /*0018*/ 	.word	0x00000000
	.align		4
        /*001c*/ 	.word	0xfffffffc


//--------------------- .text._Z9makeFlistPjS_S_jj --------------------------
	.section	.text._Z9makeFlistPjS_S_jj,"ax",@progbits
	.align	128
        .global         _Z9makeFlistPjS_S_jj
        .type           _Z9makeFlistPjS_S_jj,@function
        .size           _Z9makeFlistPjS_S_jj,(.L_x_5 - _Z9makeFlistPjS_S_jj)
        .other          _Z9makeFlistPjS_S_jj,@"STO_CUDA_ENTRY STV_DEFAULT"
_Z9makeFlistPjS_S_jj:
.text._Z9makeFlistPjS_S_jj:
[----:B------:R-:W-:Y:S01]  /*0000*/  LDC R1, c[0x0][0x37c] ;  /* 0x0000df00ff017b82 */ /* 0x000fe20000000800 */
[----:B------:R-:W0:Y:S07]  /*0010*/  S2R R15, SR_TID.X ;  /* 0x00000000000f7919 */ /* 0x000e2e0000002100 */
[----:B------:R-:W1:Y:S01]  /*0020*/  S2UR UR5, SR_CgaCtaId ;  /* 0x00000000000579c3 */ /* 0x000e620000008800 */
[----:B------:R-:W-:Y:S01]  /*0030*/  UMOV UR4, 0x400 ;  /* 0x0000040000047882 */ /* 0x000fe20000000000 */
[----:B------:R-:W2:Y:S01]  /*0040*/  LDCU UR8, c[0x0][0x39c] ;  /* 0x00007380ff0877ac */ /* 0x000ea20008000800 */
[----:B------:R-:W-:Y:S01]  /*0050*/  BSSY.RECONVERGENT B0, `(.L_x_0) ;  /* 0x0000031000007945 */ /* 0x000fe20003800200 */
[----:B------:R-:W3:Y:S04]  /*0060*/  LDCU.64 UR6, c[0x0][0x358] ;  /* 0x00006b00ff0677ac */ /* 0x000ee80008000a00 */
[----:B------:R-:W4:Y:S01]  /*0070*/  LDC R12, c[0x0][0x360] ;  /* 0x0000d800ff0c7b82 */ /* 0x000f220000000800 */
[----:B-1----:R-:W-:-:S07]  /*0080*/  ULEA UR4, UR5, UR4, 0x18 ;  /* 0x0000000405047291 */ /* 0x002fce000f8ec0ff */
[----:B------:R-:W1:Y:S01]  /*0090*/  S2UR UR5, SR_CTAID.X ;  /* 0x00000000000579c3 */ /* 0x000e620000002500 */
[----:B0-----:R-:W-:Y:S02]  /*00a0*/  LEA R7, R15, UR4, 0x2 ;  /* 0x000000040f077c11 */ /* 0x001fe4000f8e10ff */
[C---:B----4-:R-:W-:Y:S02]  /*00b0*/  IADD3 R3, PT, PT, R12.reuse, R12, R15 ;  /* 0x0000000c0c037210 */ /* 0x050fe40007ffe00f */
[C---:B------:R-:W-:Y:S01]  /*00c0*/  LEA R11, R12.reuse, R7, 0x2 ;  /* 0x000000070c0b7211 */ /* 0x040fe200078e10ff */
[----:B------:R0:W-:Y:S01]  /*00d0*/  STS [R7], RZ ;  /* 0x000000ff07007388 */ /* 0x0001e20000000800 */
[C-C-:B------:R-:W-:Y:S02]  /*00e0*/  IADD3 R3, PT, PT, R12.reuse, R3, R12.reuse ;  /* 0x000000030c037210 */ /* 0x140fe40007ffe00c */
[C---:B------:R-:W-:Y:S01]  /*00f0*/  LEA R13, R12.reuse, R11, 0x2 ;  /* 0x0000000b0c0d7211 */ /* 0x040fe200078e10ff */
[----:B------:R0:W-:Y:S01]  /*0100*/  STS [R11], RZ ;  /* 0x000000ff0b007388 */ /* 0x0001e20000000800 */
[----:B------:R-:W-:-:S03]  /*0110*/  IADD3 R17, PT, PT, R12, R3, R12 ;  /* 0x000000030c117210 */ /* 0x000fc60007ffe00c */
[C---:B------:R-:W-:Y:S01]  /*0120*/  IMAD R29, R12.reuse, 0x4, R13 ;  /* 0x000000040c1d7824 */ /* 0x040fe200078e020d */
[-C--:B------:R-:W-:Y:S01]  /*0130*/  IADD3 R19, PT, PT, R17, R12.reuse, RZ ;  /* 0x0000000c11137210 */ /* 0x080fe20007ffe0ff */
[----:B------:R0:W-:Y:S02]  /*0140*/  STS [R13], RZ ;  /* 0x000000ff0d007388 */ /* 0x0001e40000000800 */
[C---:B------:R-:W-:Y:S01]  /*0150*/  IMAD R16, R12.reuse, 0x4, R29 ;  /* 0x000000040c107824 */ /* 0x040fe200078e021d */
[----:B------:R-:W-:Y:S01]  /*0160*/  IADD3 R21, PT, PT, R19, R12, RZ ;  /* 0x0000000c13157210 */ /* 0x000fe20007ffe0ff */
[C---:B-1----:R-:W-:Y:S01]  /*0170*/  IMAD R5, R12.reuse, UR5, R15 ;  /* 0x000000050c057c24 */ /* 0x042fe2000f8e020f */
[----:B------:R0:W-:Y:S02]  /*0180*/  STS [R29], RZ ;  /* 0x000000ff1d007388 */ /* 0x0001e40000000800 */
[C---:B------:R-:W-:Y:S01]  /*0190*/  LEA R18, R12.reuse, R16, 0x2 ;  /* 0x000000100c127211 */ /* 0x040fe200078e10ff */
[----:B------:R-:W-:Y:S01]  /*01a0*/  IMAD.IADD R23, R21, 0x1, R12 ;  /* 0x0000000115177824 */ /* 0x000fe200078e020c */
[----:B--2---:R-:W-:Y:S01]  /*01b0*/  ISETP.GE.U32.AND P1, PT, R5, UR8, PT ;  /* 0x0000000805007c0c */ /* 0x004fe2000bf26070 */
[----:B------:R0:W-:Y:S01]  /*01c0*/  STS [R16], RZ ;  /* 0x000000ff10007388 */ /* 0x0001e20000000800 */
[----:B------:R-:W-:-:S02]  /*01d0*/  LEA R20, R12, R18, 0x2 ;  /* 0x000000120c147211 */ /* 0x000fc400078e10ff */
[-C--:B------:R-:W-:Y:S01]  /*01e0*/  IADD3 R25, PT, PT, R23, R12.reuse, RZ ;  /* 0x0000000c17197210 */ /* 0x080fe20007ffe0ff */
[----:B------:R0:W-:Y:S02]  /*01f0*/  STS [R18], RZ ;  /* 0x000000ff12007388 */ /* 0x0001e40000000800 */
[C---:B------:R-:W-:Y:S01]  /*0200*/  IMAD R22, R12.reuse, 0x4, R20 ;  /* 0x000000040c167824 */ /* 0x040fe200078e0214 */
[----:B------:R-:W-:Y:S01]  /*0210*/  IADD3 R27, PT, PT, R25, R12, RZ ;  /* 0x0000000c191b7210 */ /* 0x000fe20007ffe0ff */
[----:B------:R0:W-:Y:S03]  /*0220*/  STS [R20], RZ ;  /* 0x000000ff14007388 */ /* 0x0001e60000000800 */
[----:B------:R-:W-:Y:S01]  /*0230*/  LEA R24, R12, R22, 0x2 ;  /* 0x000000160c187211 */ /* 0x000fe200078e10ff */
[----:B------:R0:W-:Y:S01]  /*0240*/  STS [R22], RZ ;  /* 0x000000ff16007388 */ /* 0x0001e20000000800 */
[----:B------:R-:W-:-:S03]  /*0250*/  ISETP.GT.U32.AND P0, PT, R27, 0x2edf, PT ;  /* 0x00002edf1b00780c */ /* 0x000fc60003f04070 */
[C---:B------:R-:W-:Y:S01]  /*0260*/  IMAD R26, R12.reuse, 0x4, R24 ;  /* 0x000000040c1a7824 */ /* 0x040fe200078e0218 */
[----:B------:R0:W-:Y:S04]  /*0270*/  STS [R24], RZ ;  /* 0x000000ff18007388 */ /* 0x0001e80000000800 */
[C---:B------:R-:W-:Y:S01]  /*0280*/  LEA R28, R12.reuse, R26, 0x2 ;  /* 0x0000001a0c1c7211 */ /* 0x040fe200078e10ff */
[----:B------:R0:W-:Y:S03]  /*0290*/  STS [R26], RZ ;  /* 0x000000ff1a007388 */ /* 0x0001e60000000800 */
[----:B------:R-:W-:Y:S01]  /*02a0*/  LEA R0, R12, R28, 0x2 ;  /* 0x0000001c0c007211 */ /* 0x000fe200078e10ff */
[----:B------:R0:W-:Y:S04]  /*02b0*/  STS [R28], RZ ;  /* 0x000000ff1c007388 */ /* 0x0001e80000000800 */
[----:B------:R0:W-:Y:S01]  /*02c0*/  @!P0 STS [R0], RZ ;  /* 0x000000ff00008388 */ /* 0x0001e20000000800 */
[----:B------:R-:W-:Y:S06]  /*02d0*/  BAR.SYNC.DEFER_BLOCKING 0x0 ;  /* 0x0000000000007b1d */ /* 0x000fec0000010000 */
[----:B---3--:R-:W-:Y:S05]  /*02e0*/  @P1 BRA `(.L_x_1) ;  /* 0x00000000001c1947 */ /* 0x008fea0003800000 */
[----:B------:R-:W1:Y:S02]  /*02f0*/  LDC.64 R2, c[0x0][0x388] ;  /* 0x0000e200ff027b82 */ /* 0x000e640000000a00 */
[----:B-1----:R-:W-:-:S06]  /*0300*/  IMAD.WIDE R2, R5, 0x4, R2 ;  /* 0x0000000405027825 */ /* 0x002fcc00078e0202 */
[----:B------:R-:W2:Y:S02]  /*0310*/  LDG.E R2, desc[UR6][R2.64] ;  /* 0x0000000602027981 */ /* 0x000ea4000c1e1900 */
[----:B--2---:R-:W-:-:S13]  /*0320*/  ISETP.GT.U32.AND P1, PT, R2, 0x2edf, PT ;  /* 0x00002edf0200780c */ /* 0x004fda0003f24070 */
[----:B------:R-:W-:Y:S05]  /*0330*/  @P1 BRA `(.L_x_1) ;  /* 0x0000000000081947 */ /* 0x000fea0003800000 */
[----:B------:R-:W-:-:S05]  /*0340*/  LEA R2, R2, UR4, 0x2 ;  /* 0x0000000402027c11 */ /* 0x000fca000f8e10ff */
[----:B------:R1:W-:Y:S02]  /*0350*/  ATOMS.POPC.INC.32 RZ, [R2+URZ] ;  /* 0x0000000002ff7f8c */ /* 0x0003e4000d8000ff */
.L_x_1:
[----:B------:R-:W-:Y:S05]  /*0360*/  BSYNC.RECONVERGENT B0 ;  /* 0x0000000000007941 */ /* 0x000fea0003800200 */
.L_x_0:
[----:B------:R-:W-:Y:S08]  /*0370*/  BAR.SYNC.DEFER_BLOCKING 0x0 ;  /* 0x0000000000007b1d */ /* 0x000ff00000010000 */
[----:B-1----:R-:W1:Y:S01]  /*0380*/  LDC.64 R2, c[0x0][0x390] ;  /* 0x0000e400ff027b82 */ /* 0x002e620000000a00 */
[----:B------:R2:W3:Y:S04]  /*0390*/  LDS R5, [R7] ;  /* 0x0000000007057984 */ /* 0x0004e80000000800 */
[----:B0-----:R-:W0:Y:S01]  /*03a0*/  LDS R11, [R11] ;  /* 0x000000000b0b7984 */ /* 0x001e220000000800 */
[----:B-1----:R-:W-:-:S03]  /*03b0*/  IMAD.WIDE.U32 R14, R15, 0x4, R2 ;  /* 0x000000040f0e7825 */ /* 0x002fc600078e0002 */
[----:B------:R-:W1:Y:S04]  /*03c0*/  LDS R13, [R13] ;  /* 0x000000000d0d7984 */ /* 0x000e680000000800 */
[----:B------:R-:W4:Y:S01]  /*03d0*/  LDS R29, [R29] ;  /* 0x000000001d1d7984 */ /* 0x000f220000000800 */
[----:B--2---:R-:W-:-:S03]  /*03e0*/  IMAD.WIDE R6, R12, 0x4, R14 ;  /* 0x000000040c067825 */ /* 0x004fc600078e020e */
[----:B------:R-:W2:Y:S04]  /*03f0*/  LDS R16, [R16] ;  /* 0x0000000010107984 */ /* 0x000ea80000000800 */
[----:B------:R-:W5:Y:S04]  /*0400*/  LDS R18, [R18] ;  /* 0x0000000012127984 */ /* 0x000f680000000800 */
[----:B------:R-:W5:Y:S04]  /*0410*/  LDS R20, [R20] ;  /* 0x0000000014147984 */ /* 0x000f680000000800 */
[----:B------:R-:W5:Y:S04]  /*0420*/  LDS R22, [R22] ;  /* 0x0000000016167984 */ /* 0x000f680000000800 */
[----:B------:R-:W5:Y:S04]  /*0430*/  LDS R24, [R24] ;  /* 0x0000000018187984 */ /* 0x000f680000000800 */
[----:B------:R-:W5:Y:S04]  /*0440*/  LDS R26, [R26] ;  /* 0x000000001a1a7984 */ /* 0x000f680000000800 */
[----:B------:R-:W5:Y:S01]  /*0450*/  LDS R28, [R28] ;  /* 0x000000001c1c7984 */ /* 0x000f620000000800 */
[----:B------:R-:W-:-:S03]  /*0460*/  IMAD.WIDE R8, R12, 0x4, R6 ;  /* 0x000000040c087825 */ /* 0x000fc600078e0206 */
[----:B---3--:R3:W-:Y:S04]  /*0470*/  REDG.E.ADD.STRONG.GPU desc[UR6][R14.64], R5 ;  /* 0x000000050e00798e */ /* 0x0087e8000c12e106 */
[----:B0-----:R0:W-:Y:S04]  /*0480*/  REDG.E.ADD.STRONG.GPU desc[UR6][R6.64], R11 ;  /* 0x0000000b0600798e */ /* 0x0011e8000c12e106 */
[----:B-1----:R1:W-:Y:S01]  /*0490*/  REDG.E.ADD.STRONG.GPU desc[UR6][R8.64], R13 ;  /* 0x0000000d0800798e */ /* 0x0023e2000c12e106 */
[----:B---3--:R-:W-:-:S04]  /*04a0*/  IMAD.WIDE R4, R12, 0x4, R8 ;  /* 0x000000040c047825 */ /* 0x008fc800078e0208 */
[----:B0-----:R-:W-:Y:S01]  /*04b0*/  IMAD.WIDE.U32 R6, R17, 0x4, R2 ;  /* 0x0000000411067825 */ /* 0x001fe200078e0002 */
[----:B----4-:R0:W-:Y:S03]  /*04c0*/  REDG.E.ADD.STRONG.GPU desc[UR6][R4.64], R29 ;  /* 0x0000001d0400798e */ /* 0x0101e6000c12e106 */
[----:B------:R-:W-:-:S04]  /*04d0*/  IMAD.WIDE R10, R12, 0x4, R4 ;  /* 0x000000040c0a7825 */ /* 0x000fc800078e0204 */
[----:B------:R-:W-:Y:S01]  /*04e0*/  IMAD.WIDE.U32 R14, R19, 0x4, R2 ;  /* 0x00000004130e7825 */ /* 0x000fe200078e0002 */
[----:B--2---:R2:W-:Y:S03]  /*04f0*/  REDG.E.ADD.STRONG.GPU desc[UR6][R10.64], R16 ;  /* 0x000000100a00798e */ /* 0x0045e6000c12e106 */
[----:B-1----:R-:W-:-:S04]  /*0500*/  IMAD.WIDE R12, R12, 0x4, R10 ;  /* 0x000000040c0c7825 */ /* 0x002fc800078e020a */
[--C-:B0-----:R-:W-:Y:S01]  /*0510*/  IMAD.WIDE.U32 R4, R21, 0x4, R2.reuse ;  /* 0x0000000415047825 */ /* 0x101fe200078e0002 */
[----:B-----5:R0:W-:Y:S03]  /*0520*/  REDG.E.ADD.STRONG.GPU desc[UR6][R12.64], R18 ;  /* 0x000000120c00798e */ /* 0x0201e6000c12e106 */
[--C-:B------:R-:W-:Y:S01]  /*0530*/  IMAD.WIDE.U32 R8, R23, 0x4, R2.reuse ;  /* 0x0000000417087825 */ /* 0x100fe200078e0002 */
[----:B------:R0:W-:Y:S03]  /*0540*/  REDG.E.ADD.STRONG.GPU desc[UR6][R6.64], R20 ;  /* 0x000000140600798e */ /* 0x0001e6000c12e106 */
[----:B--2---:R-:W-:Y:S01]  /*0550*/  IMAD.WIDE.U32 R10, R25, 0x4, R2 ;  /* 0x00000004190a7825 */ /* 0x004fe200078e0002 */
[----:B------:R0:W-:Y:S01]  /*0560*/  REDG.E.ADD.STRONG.GPU desc[UR6][R14.64], R22 ;  /* 0x000000160e00798e */ /* 0x0001e2000c12e106 */
[----:B------:R-:W-:Y:S03]  /*0570*/  BSSY.RECONVERGENT B0, `(.L_x_2) ;  /* 0x0000008000007945 */ /* 0x000fe60003800200 */
[----:B------:R0:W-:Y:S04]  /*0580*/  REDG.E.ADD.STRONG.GPU desc[UR6][R4.64], R24 ;  /* 0x000000180400798e */ /* 0x0001e8000c12e106 */
[----:B------:R0:W-:Y:S04]  /*0590*/  REDG.E.ADD.STRONG.GPU desc[UR6][R8.64], R26 ;  /* 0x0000001a0800798e */ /* 0x0001e8000c12e106 */
[----:B------:R0:W-:Y:S01]  /*05a0*/  REDG.E.ADD.STRONG.GPU desc[UR6][R10.64], R28 ;  /* 0x0000001c0a00798e */ /* 0x0001e2000c12e106 */
[----:B------:R-:W-:Y:S05]  /*05b0*/  @P0 BRA `(.L_x_3) ;  /* 0x00000000000c0947 */ /* 0x000fea0003800000 */
[----:B0-----:R-:W0:Y:S01]  /*05c0*/  LDS R5, [R0] ;  /* 0x0000000000057984 */ /* 0x001e220000000800 */
[----:B------:R-:W-:-:S05]  /*05d0*/  IMAD.WIDE.U32 R2, R27, 0x4, R2 ;  /* 0x000000041b027825 */ /* 0x000fca00078e0002 */
[----:B0-----:R1:W-:Y:S02]  /*05e0*/  REDG.E.ADD.STRONG.GPU desc[UR6][R2.64], R5 ;  /* 0x000000050200798e */ /* 0x0013e4000c12e106 */
.L_x_3:
[----:B------:R-:W-:Y:S05]  /*05f0*/  BSYNC.RECONVERGENT B0 ;  /* 0x0000000000007941 */ /* 0x000fea0003800200 */
.L_x_2:
[----:B------:R-:W-:Y:S06]  /*0600*/  BAR.SYNC.DEFER_BLOCKING 0x0 ;  /* 0x0000000000007b1d */ /* 0x000fec0000010000 */
[----:B------:R-:W-:Y:S05]  /*0610*/  EXIT ;  /* 0x000000000000794d */ /* 0x000fea0003800000 */
.L_x_4:
[----:B------:R-:W-:-:S00]  /*0620*/  BRA `(.L_x_4) ;  /* 0xfffffffc00fc7947 */ /* 0x000fc0000383ffff */
[----:B------:R-:W-:-:S00]  /*0630*/  NOP ;  /* 0x0000000000007918 */ /* 0x000fc00000000000 */
        /* <DEDUP_REMOVED lines=12> */
.L_x_5:


//--------------------- .nv.shared._Z9makeFlistPjS_S_jj --------------------------
	.section	.nv.shared._Z9makeFlistPjS_S_jj,"aw",@nobits
	.sectionflags	@""
	.align	4
.nv.shared._Z9makeFlistPjS_S_jj:
	.zero		49024


//--------------------- .nv.shared.reserved.0     --------------------------
	.section	.nv.shared.reserved.0,"aw",@nobits
	.weak		__nv_reservedSMEM_offset_0_alias
	.size		__nv_reservedSMEM_offset_0_alias, 0, 64
	.other		__nv_reservedSMEM_offset_0_alias,@"STO_CUDA_RESERVED_SHARED STV_DEFAULT"
__nv_reservedSMEM_offset_0_alias:
	.zero		0
	.zero		64


//--------------------- .nv.constant0._Z9makeFlistPjS_S_jj --------------------------
	.section	.nv.constant0._Z9makeFlistPjS_S_jj,"a",@progbits
	.sectionflags	@""
	.align	4
.nv.constant0._Z9makeFlistPjS_S_jj:
	.zero		928


//--------------------- SYMBOLS --------------------------

	.type		.nv.reservedSmem.offset0,@object
	.size		.nv.reservedSmem.offset0,0x4
	.type		.nv.reservedSmem.cap,@object
	.size		.nv.reservedSmem.cap,0x4
